//
// Generated by NVIDIA NVVM Compiler
//
// Compiler Build ID: CL-36424714
// Cuda compilation tools, release 13.0, V13.0.88
// Based on NVVM 20.0.0
//

.version 9.0
.target sm_100
.address_size 64

	// .globl	_Z6kernelv

.visible .entry _Z6kernelv()
{


	ret;

}
	// .globl	_Z10kernel_addPi
.visible .entry _Z10kernel_addPi(
	.param .u64 .ptr .align 1 _Z10kernel_addPi_param_0
)
{
	.reg .b32 	%r<2>;
	.reg .b64 	%rd<3>;

	ld.param.u64 	%rd1, [_Z10kernel_addPi_param_0];
	cvta.to.global.u64 	%rd2, %rd1;
	atom.global.add.u32 	%r1, [%rd2], 1;
	ret;

}
	// .globl	_Z11DRAM_kernellPfS_
.visible .entry _Z11DRAM_kernellPfS_(
	.param .u64 _Z11DRAM_kernellPfS__param_0,
	.param .u64 .ptr .align 1 _Z11DRAM_kernellPfS__param_1,
	.param .u64 .ptr .align 1 _Z11DRAM_kernellPfS__param_2
)
{
	.reg .pred 	%p<2>;
	.reg .b32 	%r<5>;
	.reg .b32 	%f<2>;
	.reg .b64 	%rd<10>;

	ld.param.u64 	%rd4, [_Z11DRAM_kernellPfS__param_0];
	ld.param.u64 	%rd2, [_Z11DRAM_kernellPfS__param_1];
	ld.param.u64 	%rd3, [_Z11DRAM_kernellPfS__param_2];
	mov.u32 	%r1, %ctaid.x;
	mov.u32 	%r2, %ntid.x;
	mov.u32 	%r3, %tid.x;
	mad.lo.s32 	%r4, %r1, %r2, %r3;
	cvt.u64.u32 	%rd1, %r4;
	setp.le.s64 	%p1, %rd4, %rd1;
	@%p1 bra 	$L__BB2_2;
	cvta.to.global.u64 	%rd5, %rd2;
	cvta.to.global.u64 	%rd6, %rd3;
	shl.b64 	%rd7, %rd1, 2;
	add.s64 	%rd8, %rd5, %rd7;
	ld.global.f32 	%f1, [%rd8];
	add.s64 	%rd9, %rd6, %rd7;
	st.global.f32 	[%rd9], %f1;
$L__BB2_2:
	ret;

}


// ===== COMPILED SASS (sm_100) =====

	.target	sm_100

	.elftype	@"ET_EXEC"


//--------------------- .note.nv.tkinfo           --------------------------
	.section	.note.nv.tkinfo,"",@"SHT_NOTE"
	.sectionflags	@"SHF_NOTE_NV_TKINFO"
	.tkinfo
        /*0018*/ 	.word	0x00000002
        /*0030*/ 	.string	""
        /*0030*/ 	.string	"ptxas"
        /*0030*/ 	.string	"Cuda compilation tools, release 13.0, V13.0.88"
        /*0030*/ 	.string	"Build cuda_13.0.r13.0/compiler.36424714_0"
        /*0030*/ 	.string	"-arch sm_100 -m 64 "



//--------------------- .note.nv.cuinfo           --------------------------
	.section	.note.nv.cuinfo,"",@"SHT_NOTE"
	.sectionflags	@"SHF_NOTE_NV_CUINFO"
        /*0018*/ 	.short	0x0002
        /*001a*/ 	.short	0x0064
        /*001c*/ 	.short	0x0082
	.zero		2


//--------------------- .nv.info                  --------------------------
	.section	.nv.info,"",@"SHT_CUDA_INFO"
	.align	4


	//----- nvinfo : EIATTR_REGCOUNT
	.align		4
        /*0000*/ 	.byte	0x04, 0x2f
        /*0002*/ 	.short	(.L_1 - .L_0)
	.align		4
.L_0:
        /*0004*/ 	.word	index@(_Z6kernelv)
        /*0008*/ 	.word	0x00000004


	//----- nvinfo : EIATTR_FRAME_SIZE
	.align		4
.L_1:
        /*000c*/ 	.byte	0x04, 0x11
        /*000e*/ 	.short	(.L_3 - .L_2)
	.align		4
.L_2:
        /*0010*/ 	.word	index@(_Z6kernelv)
        /*0014*/ 	.word	0x00000000


	//----- nvinfo : EIATTR_REGCOUNT
	.align		4
.L_3:
        /*0018*/ 	.byte	0x04, 0x2f
        /*001a*/ 	.short	(.L_5 - .L_4)
	.align		4
.L_4:
        /*001c*/ 	.word	index@(_Z10kernel_addPi)
        /*0020*/ 	.word	0x00000008


	//----- nvinfo : EIATTR_FRAME_SIZE
	.align		4
.L_5:
        /*0024*/ 	.byte	0x04, 0x11
        /*0026*/ 	.short	(.L_7 - .L_6)
	.align		4
.L_6:
        /*0028*/ 	.word	index@(_Z10kernel_addPi)
        /*002c*/ 	.word	0x00000000


	//----- nvinfo : EIATTR_REGCOUNT
	.align		4
.L_7:
        /*0030*/ 	.byte	0x04, 0x2f
        /*0032*/ 	.short	(.L_9 - .L_8)
	.align		4
.L_8:
        /*0034*/ 	.word	index@(_Z11DRAM_kernellPfS_)
        /*0038*/ 	.word	0x00000008


	//----- nvinfo : EIATTR_FRAME_SIZE
	.align		4
.L_9:
        /*003c*/ 	.byte	0x04, 0x11
        /*003e*/ 	.short	(.L_11 - .L_10)
	.align		4
.L_10:
        /*0040*/ 	.word	index@(_Z11DRAM_kernellPfS_)
        /*0044*/ 	.word	0x00000000


	//----- nvinfo : EIATTR_MIN_STACK_SIZE
	.align		4
.L_11:
        /*0048*/ 	.byte	0x04, 0x12
        /*004a*/ 	.short	(.L_13 - .L_12)
	.align		4
.L_12:
        /*004c*/ 	.word	index@(_Z11DRAM_kernellPfS_)
        /*0050*/ 	.word	0x00000000


	//----- nvinfo : EIATTR_MIN_STACK_SIZE
	.align		4
.L_13:
        /*0054*/ 	.byte	0x04, 0x12
        /*0056*/ 	.short	(.L_15 - .L_14)
	.align		4
.L_14:
        /*0058*/ 	.word	index@(_Z10kernel_addPi)
        /*005c*/ 	.word	0x00000000


	//----- nvinfo : EIATTR_MIN_STACK_SIZE
	.align		4
.L_15:
        /*0060*/ 	.byte	0x04, 0x12
        /*0062*/ 	.short	(.L_17 - .L_16)
	.align		4
.L_16:
        /*0064*/ 	.word	index@(_Z6kernelv)
        /*0068*/ 	.word	0x00000000
.L_17:


//--------------------- .nv.compat                --------------------------
	.section	.nv.compat,"",@"SHT_CUDA_COMPAT_INFO"
	.align	4
        /*0000*/ 	.byte	0x02, 0x09, 0x00, 0x00, 0x02, 0x02, 0x01, 0x00, 0x02, 0x05, 0x05, 0x00, 0x03, 0x07, 0x01, 0x01
        /*0010*/ 	.byte	0x02, 0x03, 0x00, 0x00, 0x02, 0x06, 0x01, 0x00, 0x04, 0x0b, 0x08, 0x00, 0x09, 0x00, 0x00, 0x00
        /*0020*/ 	.byte	0x00, 0x00, 0x00, 0x00


//--------------------- .nv.info._Z11DRAM_kernellPfS_ --------------------------
	.section	.nv.info._Z11DRAM_kernellPfS_,"",@"SHT_CUDA_INFO"
	.sectionflags	@""
	.align	4


	//----- nvinfo : EIATTR_CUDA_API_VERSION
	.align		4
        /*0000*/ 	.byte	0x04, 0x37
        /*0002*/ 	.short	(.L_19 - .L_18)
.L_18:
        /*0004*/ 	.word	0x00000082


	//----- nvinfo : EIATTR_KPARAM_INFO
	.align		4
.L_19:
        /*0008*/ 	.byte	0x04, 0x17
        /*000a*/ 	.short	(.L_21 - .L_20)
.L_20:
        /*000c*/ 	.word	0x00000000
        /*0010*/ 	.short	0x0002
        /*0012*/ 	.short	0x0010
        /*0014*/ 	.byte	0x00, 0xf5, 0x21, 0x00


	//----- nvinfo : EIATTR_KPARAM_INFO
	.align		4
.L_21:
        /*0018*/ 	.byte	0x04, 0x17
        /*001a*/ 	.short	(.L_23 - .L_22)
.L_22:
        /*001c*/ 	.word	0x00000000
        /*0020*/ 	.short	0x0001
        /*0022*/ 	.short	0x0008
        /*0024*/ 	.byte	0x00, 0xf5, 0x21, 0x00


	//----- nvinfo : EIATTR_KPARAM_INFO
	.align		4
.L_23:
        /*0028*/ 	.byte	0x04, 0x17
        /*002a*/ 	.short	(.L_25 - .L_24)
.L_24:
        /*002c*/ 	.word	0x00000000
        /*0030*/ 	.short	0x0000
        /*0032*/ 	.short	0x0000
        /*0034*/ 	.byte	0x00, 0xf0, 0x21, 0x00


	//----- nvinfo : EIATTR_SPARSE_MMA_MASK
	.align		4
.L_25:
        /*0038*/ 	.byte	0x03, 0x50
        /*003a*/ 	.short	0x0000


	//----- nvinfo : EIATTR_MAXREG_COUNT
	.align		4
        /*003c*/ 	.byte	0x03, 0x1b
        /*003e*/ 	.short	0x00ff


	//----- nvinfo : EIATTR_MERCURY_ISA_VERSION
	.align		4
        /*0040*/ 	.byte	0x03, 0x5f
        /*0042*/ 	.short	0x0101


	//----- nvinfo : EIATTR_VRC_CTA_INIT_COUNT
	.align		4
        /*0044*/ 	.byte	0x02, 0x4a
	.zero		1
	.zero		1


	//----- nvinfo : EIATTR_EXIT_INSTR_OFFSETS
	.align		4
        /*0048*/ 	.byte	0x04, 0x1c
        /*004a*/ 	.short	(.L_27 - .L_26)


	//   ....[0]....
.L_26:
        /*004c*/ 	.word	0x00000080


	//   ....[1]....
        /*0050*/ 	.word	0x00000140


	//----- nvinfo : EIATTR_CBANK_PARAM_SIZE
	.align		4
.L_27:
        /*0054*/ 	.byte	0x03, 0x19
        /*0056*/ 	.short	0x0018


	//----- nvinfo : EIATTR_PARAM_CBANK
	.align		4
        /*0058*/ 	.byte	0x04, 0x0a
        /*005a*/ 	.short	(.L_29 - .L_28)
	.align		4
.L_28:
        /*005c*/ 	.word	index@(.nv.constant0._Z11DRAM_kernellPfS_)
        /*0060*/ 	.short	0x0380
        /*0062*/ 	.short	0x0018


	//----- nvinfo : EIATTR_SW_WAR
	.align		4
.L_29:
        /*0064*/ 	.byte	0x04, 0x36
        /*0066*/ 	.short	(.L_31 - .L_30)
.L_30:
        /*0068*/ 	.word	0x00000008
.L_31:


//--------------------- .nv.info._Z10kernel_addPi --------------------------
	.section	.nv.info._Z10kernel_addPi,"",@"SHT_CUDA_INFO"
	.sectionflags	@""
	.align	4


	//----- nvinfo : EIATTR_CUDA_API_VERSION
	.align		4
        /*0000*/ 	.byte	0x04, 0x37
        /*0002*/ 	.short	(.L_33 - .L_32)
.L_32:
        /*0004*/ 	.word	0x00000082


	//----- nvinfo : EIATTR_KPARAM_INFO
	.align		4
.L_33:
        /*0008*/ 	.byte	0x04, 0x17
        /*000a*/ 	.short	(.L_35 - .L_34)
.L_34:
        /*000c*/ 	.word	0x00000000
        /*0010*/ 	.short	0x0000
        /*0012*/ 	.short	0x0000
        /*0014*/ 	.byte	0x00, 0xf5, 0x21, 0x00


	//----- nvinfo : EIATTR_SPARSE_MMA_MASK
	.align		4
.L_35:
        /*0018*/ 	.byte	0x03, 0x50
        /*001a*/ 	.short	0x0000


	//----- nvinfo : EIATTR_MAXREG_COUNT
	.align		4
        /*001c*/ 	.byte	0x03, 0x1b
        /*001e*/ 	.short	0x00ff


	//----- nvinfo : EIATTR_MERCURY_ISA_VERSION
	.align		4
        /*0020*/ 	.byte	0x03, 0x5f
        /*0022*/ 	.short	0x0101


	//----- nvinfo : EIATTR_INT_WARP_WIDE_INSTR_OFFSETS
	.align		4
        /*0024*/ 	.byte	0x04, 0x31
        /*0026*/ 	.short	(.L_37 - .L_36)


	//   ....[0]....
.L_36:
        /*0028*/ 	.word	0x00000030


	//----- nvinfo : EIATTR_VRC_CTA_INIT_COUNT
	.align		4
.L_37:
        /*002c*/ 	.byte	0x02, 0x4a
	.zero		1
	.zero		1


	//----- nvinfo : EIATTR_EXIT_INSTR_OFFSETS
	.align		4
        /*0030*/ 	.byte	0x04, 0x1c
        /*0032*/ 	.short	(.L_39 - .L_38)


	//   ....[0]....
.L_38:
        /*0034*/ 	.word	0x00000090


	//----- nvinfo : EIATTR_CBANK_PARAM_SIZE
	.align		4
.L_39:
        /*0038*/ 	.byte	0x03, 0x19
        /*003a*/ 	.short	0x0008


	//----- nvinfo : EIATTR_PARAM_CBANK
	.align		4
        /*003c*/ 	.byte	0x04, 0x0a
        /*003e*/ 	.short	(.L_41 - .L_40)
	.align		4
.L_40:
        /*0040*/ 	.word	index@(.nv.constant0._Z10kernel_addPi)
        /*0044*/ 	.short	0x0380
        /*0046*/ 	.short	0x0008


	//----- nvinfo : EIATTR_SW_WAR
	.align		4
.L_41:
        /*0048*/ 	.byte	0x04, 0x36
        /*004a*/ 	.short	(.L_43 - .L_42)
.L_42:
        /*004c*/ 	.word	0x00000008
.L_43:


//--------------------- .nv.info._Z6kernelv       --------------------------
	.section	.nv.info._Z6kernelv,"",@"SHT_CUDA_INFO"
	.sectionflags	@""
	.align	4


	//----- nvinfo : EIATTR_CUDA_API_VERSION
	.align		4
        /*0000*/ 	.byte	0x04, 0x37
        /*0002*/ 	.short	(.L_45 - .L_44)
.L_44:
        /*0004*/ 	.word	0x00000082


	//----- nvinfo : EIATTR_SPARSE_MMA_MASK
	.align		4
.L_45:
        /*0008*/ 	.byte	0x03, 0x50
        /*000a*/ 	.short	0x0000


	//----- nvinfo : EIATTR_MAXREG_COUNT
	.align		4
        /*000c*/ 	.byte	0x03, 0x1b
        /*000e*/ 	.short	0x00ff


	//----- nvinfo : EIATTR_MERCURY_ISA_VERSION
	.align		4
        /*0010*/ 	.byte	0x03, 0x5f
        /*0012*/ 	.short	0x0101


	//----- nvinfo : EIATTR_VRC_CTA_INIT_COUNT
	.align		4
        /*0014*/ 	.byte	0x02, 0x4a
	.zero		1
	.zero		1


	//----- nvinfo : EIATTR_EXIT_INSTR_OFFSETS
	.align		4
        /*0018*/ 	.byte	0x04, 0x1c
        /*001a*/ 	.short	(.L_47 - .L_46)


	//   ....[0]....
.L_46:
        /*001c*/ 	.word	0x00000010


	//----- nvinfo : EIATTR_SW_WAR
	.align		4
.L_47:
        /*0020*/ 	.byte	0x04, 0x36
        /*0022*/ 	.short	(.L_49 - .L_48)
.L_48:
        /*0024*/ 	.word	0x00000008
.L_49:


//--------------------- .nv.callgraph             --------------------------
	.section	.nv.callgraph,"",@"SHT_CUDA_CALLGRAPH"
	.align	4
	.sectionentsize	8
	.align		4
        /*0000*/ 	.word	0x00000000
	.align		4
        /*0004*/ 	.word	0xffffffff
	.align		4
        /*0008*/ 	.word	0x00000000
	.align		4
        /*000c*/ 	.word	0xfffffffe
	.align		4
        /*0010*/ 	.word	0x00000000
	.align		4
        /*0014*/ 	.word	0xfffffffd
	.align		4
        /*0018*/ 	.word	0x00000000
	.align		4
        /*001c*/ 	.word	0xfffffffc


//--------------------- .text._Z11DRAM_kernellPfS_ --------------------------
	.section	.text._Z11DRAM_kernellPfS_,"ax",@progbits
	.align	128
        .global         _Z11DRAM_kernellPfS_
        .type           _Z11DRAM_kernellPfS_,@function
        .size           _Z11DRAM_kernellPfS_,(.L_x_3 - _Z11DRAM_kernellPfS_)
        .other          _Z11DRAM_kernellPfS_,@"STO_CUDA_ENTRY STV_DEFAULT"
_Z11DRAM_kernellPfS_:
.text._Z11DRAM_kernellPfS_:
[----:B------:R-:W-:Y:S01]  /*0000*/  LDC R1, c[0x0][0x37c] ;  /* 0x0000df00ff017b82 */ /* 0x000fe20000000800 */
[----:B------:R-:W0:Y:S07]  /*0010*/  S2R R3, SR_TID.X ;  /* 0x0000000000037919 */ /* 0x000e2e0000002100 */
[----:B------:R-:W0:Y:S01]  /*0020*/  S2UR UR4, SR_CTAID.X ;  /* 0x00000000000479c3 */ /* 0x000e220000002500 */
[----:B------:R-:W1:Y:S07]  /*0030*/  LDCU.64 UR6, c[0x0][0x380] ;  /* 0x00007000ff0677ac */ /* 0x000e6e0008000a00 */
[----:B------:R-:W0:Y:S02]  /*0040*/  LDC R0, c[0x0][0x360] ;  /* 0x0000d800ff007b82 */ /* 0x000e240000000800 */
[----:B0-----:R-:W-:-:S05]  /*0050*/  IMAD R0, R0, UR4, R3 ;  /* 0x0000000400007c24 */ /* 0x001fca000f8e0203 */
[----:B-1----:R-:W-:-:S04]  /*0060*/  ISETP.GE.U32.AND P0, PT, R0, UR6, PT ;  /* 0x0000000600007c0c */ /* 0x002fc8000bf06070 */
[----:B------:R-:W-:-:S13]  /*0070*/  ISETP.GE.AND.EX P0, PT, RZ, UR7, PT, P0 ;  /* 0x00000007ff007c0c */ /* 0x000fda000bf06300 */
[----:B------:R-:W-:Y:S05]  /*0080*/  @P0 EXIT ;  /* 0x000000000000094d */ /* 0x000fea0003800000 */
[----:B------:R-:W0:Y:S01]  /*0090*/  LDCU.64 UR6, c[0x0][0x388] ;  /* 0x00007100ff0677ac */ /* 0x000e220008000a00 */
[----:B------:R-:W-:Y:S01]  /*00a0*/  IMAD.SHL.U32 R4, R0, 0x4, RZ ;  /* 0x0000000400047824 */ /* 0x000fe200078e00ff */
[----:B------:R-:W-:Y:S01]  /*00b0*/  SHF.R.U32.HI R0, RZ, 0x1e, R0 ;  /* 0x0000001eff007819 */ /* 0x000fe20000011600 */
[----:B------:R-:W1:Y:S03]  /*00c0*/  LDCU.64 UR4, c[0x0][0x358] ;  /* 0x00006b00ff0477ac */ /* 0x000e660008000a00 */
[----:B0-----:R-:W-:-:S04]  /*00d0*/  IADD3 R2, P0, PT, R4, UR6, RZ ;  /* 0x0000000604027c10 */ /* 0x001fc8000ff1e0ff */
[----:B------:R-:W-:Y:S01]  /*00e0*/  IADD3.X R3, PT, PT, R0, UR7, RZ, P0, !PT ;  /* 0x0000000700037c10 */ /* 0x000fe200087fe4ff */
[----:B------:R-:W0:Y:S05]  /*00f0*/  LDCU.64 UR6, c[0x0][0x390] ;  /* 0x00007200ff0677ac */ /* 0x000e2a0008000a00 */
[----:B-1----:R-:W2:Y:S01]  /*0100*/  LDG.E R3, desc[UR4][R2.64] ;  /* 0x0000000402037981 */ /* 0x002ea2000c1e1900 */
[----:B0-----:R-:W-:-:S04]  /*0110*/  IADD3 R4, P0, PT, R4, UR6, RZ ;  /* 0x0000000604047c10 */ /* 0x001fc8000ff1e0ff */
[----:B------:R-:W-:-:S05]  /*0120*/  IADD3.X R5, PT, PT, R0, UR7, RZ, P0, !PT ;  /* 0x0000000700057c10 */ /* 0x000fca00087fe4ff */
[----:B--2---:R-:W-:Y:S01]  /*0130*/  STG.E desc[UR4][R4.64], R3 ;  /* 0x0000000304007986 */ /* 0x004fe2000c101904 */
[----:B------:R-:W-:Y:S05]  /*0140*/  EXIT ;  /* 0x000000000000794d */ /* 0x000fea0003800000 */
.L_x_0:
[----:B------:R-:W-:-:S00]  /*0150*/  BRA `(.L_x_0) ;  /* 0xfffffffc00fc7947 */ /* 0x000fc0000383ffff */
[----:B------:R-:W-:-:S00]  /*0160*/  NOP ;  /* 0x0000000000007918 */ /* 0x000fc00000000000 */
        /* <DEDUP_REMOVED lines=9> */
.L_x_3:


//--------------------- .text._Z10kernel_addPi    --------------------------
	.section	.text._Z10kernel_addPi,"ax",@progbits
	.align	128
        .global         _Z10kernel_addPi
        .type           _Z10kernel_addPi,@function
        .size           _Z10kernel_addPi,(.L_x_4 - _Z10kernel_addPi)
        .other          _Z10kernel_addPi,@"STO_CUDA_ENTRY STV_DEFAULT"
_Z10kernel_addPi:
.text._Z10kernel_addPi:
[----:B------:R-:W-:Y:S01]  /*0000*/  LDC R1, c[0x0][0x37c] ;  /* 0x0000df00ff017b82 */ /* 0x000fe20000000800 */
[----:B------:R-:W0:Y:S07]  /*0010*/  S2R R0, SR_LANEID ;  /* 0x0000000000007919 */ /* 0x000e2e0000000000 */
[----:B------:R-:W1:Y:S01]  /*0020*/  LDC.64 R2, c[0x0][0x380] ;  /* 0x0000e000ff027b82 */ /* 0x000e620000000a00 */
[----:B------:R-:W-:Y:S01]  /*0030*/  VOTEU.ANY UR6, UPT, PT ;  /* 0x0000000000067886 */ /* 0x000fe200038e0100 */
[----:B------:R-:W1:Y:S01]  /*0040*/  LDCU.64 UR4, c[0x0][0x358] ;  /* 0x00006b00ff0477ac */ /* 0x000e620008000a00 */
[----:B------:R-:W1:Y:S01]  /*0050*/  POPC R5, UR6 ;  /* 0x0000000600057d09 */ /* 0x000e620008000000 */
[----:B------:R-:W-:-:S06]  /*0060*/  UFLO.U32 UR7, UR6 ;  /* 0x00000006000772bd */ /* 0x000fcc00080e0000 */
[----:B0-----:R-:W-:-:S13]  /*0070*/  ISETP.EQ.U32.AND P0, PT, R0, UR7, PT ;  /* 0x0000000700007c0c */ /* 0x001fda000bf02070 */
[----:B-1----:R-:W-:Y:S01]  /*0080*/  @P0 REDG.E.ADD.STRONG.GPU desc[UR4][R2.64], R5 ;  /* 0x000000050200098e */ /* 0x002fe2000c12e104 */
[----:B------:R-:W-:Y:S05]  /*0090*/  EXIT ;  /* 0x000000000000794d */ /* 0x000fea0003800000 */
.L_x_1:
        /* <DEDUP_REMOVED lines=14> */
.L_x_4:


//--------------------- .text._Z6kernelv          --------------------------
	.section	.text._Z6kernelv,"ax",@progbits
	.align	128
        .global         _Z6kernelv
        .type           _Z6kernelv,@function
        .size           _Z6kernelv,(.L_x_5 - _Z6kernelv)
        .other          _Z6kernelv,@"STO_CUDA_ENTRY STV_DEFAULT"
_Z6kernelv:
.text._Z6kernelv:
[----:B------:R-:W-:Y:S01]  /*0000*/  LDC R1, c[0x0][0x37c] ;  /* 0x0000df00ff017b82 */ /* 0x000fe20000000800 */
[----:B------:R-:W-:Y:S05]  /*0010*/  EXIT ;  /* 0x000000000000794d */ /* 0x000fea0003800000 */
.L_x_2:
        /* <DEDUP_REMOVED lines=14> */
.L_x_5:


//--------------------- .nv.shared.reserved.0     --------------------------
	.section	.nv.shared.reserved.0,"aw",@nobits
	.weak		__nv_reservedSMEM_offset_0_alias
	.size		__nv_reservedSMEM_offset_0_alias, 0, 64
	.other		__nv_reservedSMEM_offset_0_alias,@"STO_CUDA_RESERVED_SHARED STV_DEFAULT"
__nv_reservedSMEM_offset_0_alias:
	.zero		0
	.zero		64


//--------------------- .nv.constant0._Z11DRAM_kernellPfS_ --------------------------
	.section	.nv.constant0._Z11DRAM_kernellPfS_,"a",@progbits
	.sectionflags	@""
	.align	4
.nv.constant0._Z11DRAM_kernellPfS_:
	.zero		920


//--------------------- .nv.constant0._Z10kernel_addPi --------------------------
	.section	.nv.constant0._Z10kernel_addPi,"a",@progbits
	.sectionflags	@""
	.align	4
.nv.constant0._Z10kernel_addPi:
	.zero		904


//--------------------- .nv.constant0._Z6kernelv  --------------------------
	.section	.nv.constant0._Z6kernelv,"a",@progbits
	.sectionflags	@""
	.align	4
.nv.constant0._Z6kernelv:
	.zero		896


//--------------------- SYMBOLS --------------------------

	.type		.nv.reservedSmem.offset0,@object
	.size		.nv.reservedSmem.offset0,0x4
